//
// Generated by NVIDIA NVVM Compiler
//
// Compiler Build ID: CL-36424714
// Cuda compilation tools, release 13.0, V13.0.88
// Based on NVVM 20.0.0
//

.version 9.0
.target sm_100
.address_size 64

	// .globl	_Z9cyclic_caiPhS_S_

.visible .entry _Z9cyclic_caiPhS_S_(
	.param .u32 _Z9cyclic_caiPhS_S__param_0,
	.param .u64 .ptr .align 1 _Z9cyclic_caiPhS_S__param_1,
	.param .u64 .ptr .align 1 _Z9cyclic_caiPhS_S__param_2,
	.param .u64 .ptr .align 1 _Z9cyclic_caiPhS_S__param_3
)
{
	.reg .pred 	%p<12>;
	.reg .b16 	%rs<11>;
	.reg .b32 	%r<18>;
	.reg .b64 	%rd<23>;

	ld.param.u32 	%r3, [_Z9cyclic_caiPhS_S__param_0];
	ld.param.u64 	%rd9, [_Z9cyclic_caiPhS_S__param_1];
	ld.param.u64 	%rd7, [_Z9cyclic_caiPhS_S__param_2];
	ld.param.u64 	%rd8, [_Z9cyclic_caiPhS_S__param_3];
	cvta.to.global.u64 	%rd1, %rd9;
	mov.u32 	%r4, %ntid.y;
	mov.u32 	%r5, %ctaid.y;
	mov.u32 	%r6, %tid.y;
	mad.lo.s32 	%r7, %r4, %r5, %r6;
	mov.u32 	%r8, %ntid.x;
	mov.u32 	%r9, %ctaid.x;
	mov.u32 	%r10, %tid.x;
	mad.lo.s32 	%r11, %r8, %r9, %r10;
	add.s32 	%r12, %r3, 2;
	mad.lo.s32 	%r1, %r12, %r7, %r11;
	setp.eq.s32 	%p1, %r7, 0;
	setp.gt.s32 	%p2, %r7, %r3;
	or.pred  	%p3, %p1, %p2;
	setp.lt.s32 	%p4, %r11, 1;
	or.pred  	%p5, %p4, %p3;
	setp.gt.s32 	%p6, %r11, %r3;
	or.pred  	%p7, %p6, %p5;
	@%p7 bra 	$L__BB0_6;
	cvt.s64.s32 	%rd2, %r1;
	add.s64 	%rd3, %rd1, %rd2;
	ld.global.s8 	%rs1, [%rd3];
	cvt.s64.s32 	%rd4, %r3;
	add.s64 	%rd11, %rd3, %rd4;
	ld.global.u8 	%r13, [%rd11+2];
	add.s16 	%rs2, %rs1, 1;
	mul.hi.s16 	%rs3, %rs2, -30583;
	add.s16 	%rs4, %rs3, %rs2;
	shr.u16 	%rs5, %rs4, 15;
	shr.s16 	%rs6, %rs4, 3;
	add.s16 	%rs7, %rs6, %rs5;
	mul.lo.s16 	%rs8, %rs7, 15;
	sub.s16 	%rs9, %rs2, %rs8;
	cvt.s32.s16 	%r2, %rs9;
	setp.eq.s32 	%p8, %r2, %r13;
	mov.b64 	%rd22, 1;
	@%p8 bra 	$L__BB0_5;
	sub.s64 	%rd13, %rd2, %rd4;
	add.s64 	%rd14, %rd1, %rd13;
	ld.global.u8 	%r14, [%rd14+-2];
	setp.eq.s32 	%p9, %r2, %r14;
	@%p9 bra 	$L__BB0_5;
	ld.global.u8 	%r15, [%rd3+1];
	setp.eq.s32 	%p10, %r2, %r15;
	@%p10 bra 	$L__BB0_5;
	ld.global.u8 	%r16, [%rd3+-1];
	setp.eq.s32 	%p11, %r2, %r16;
	selp.u64 	%rd22, 1, 0, %p11;
$L__BB0_5:
	cvta.to.global.u64 	%rd16, %rd8;
	cvt.s32.s16 	%r17, %rs1;
	mul.wide.s32 	%rd17, %r17, 2;
	add.s64 	%rd18, %rd16, %rd17;
	add.s64 	%rd19, %rd18, %rd22;
	ld.global.u8 	%rs10, [%rd19];
	cvta.to.global.u64 	%rd20, %rd7;
	add.s64 	%rd21, %rd20, %rd2;
	st.global.u8 	[%rd21], %rs10;
$L__BB0_6:
	ret;

}


// ===== COMPILED SASS (sm_100) =====

	.target	sm_100

	.elftype	@"ET_EXEC"


//--------------------- .note.nv.tkinfo           --------------------------
	.section	.note.nv.tkinfo,"",@"SHT_NOTE"
	.sectionflags	@"SHF_NOTE_NV_TKINFO"
	.tkinfo
        /*0018*/ 	.word	0x00000002
        /*0030*/ 	.string	""
        /*0030*/ 	.string	"ptxas"
        /*0030*/ 	.string	"Cuda compilation tools, release 13.0, V13.0.88"
        /*0030*/ 	.string	"Build cuda_13.0.r13.0/compiler.36424714_0"
        /*0030*/ 	.string	"-arch sm_100 -m 64 "



//--------------------- .note.nv.cuinfo           --------------------------
	.section	.note.nv.cuinfo,"",@"SHT_NOTE"
	.sectionflags	@"SHF_NOTE_NV_CUINFO"
        /*0018*/ 	.short	0x0002
        /*001a*/ 	.short	0x0064
        /*001c*/ 	.short	0x0082
	.zero		2


//--------------------- .nv.info                  --------------------------
	.section	.nv.info,"",@"SHT_CUDA_INFO"
	.align	4


	//----- nvinfo : EIATTR_REGCOUNT
	.align		4
        /*0000*/ 	.byte	0x04, 0x2f
        /*0002*/ 	.short	(.L_1 - .L_0)
	.align		4
.L_0:
        /*0004*/ 	.word	index@(_Z9cyclic_caiPhS_S_)
        /*0008*/ 	.word	0x00000011


	//----- nvinfo : EIATTR_FRAME_SIZE
	.align		4
.L_1:
        /*000c*/ 	.byte	0x04, 0x11
        /*000e*/ 	.short	(.L_3 - .L_2)
	.align		4
.L_2:
        /*0010*/ 	.word	index@(_Z9cyclic_caiPhS_S_)
        /*0014*/ 	.word	0x00000000


	//----- nvinfo : EIATTR_MIN_STACK_SIZE
	.align		4
.L_3:
        /*0018*/ 	.byte	0x04, 0x12
        /*001a*/ 	.short	(.L_5 - .L_4)
	.align		4
.L_4:
        /*001c*/ 	.word	index@(_Z9cyclic_caiPhS_S_)
        /*0020*/ 	.word	0x00000000
.L_5:


//--------------------- .nv.compat                --------------------------
	.section	.nv.compat,"",@"SHT_CUDA_COMPAT_INFO"
	.align	4
        /*0000*/ 	.byte	0x02, 0x09, 0x00, 0x00, 0x02, 0x02, 0x01, 0x00, 0x02, 0x05, 0x05, 0x00, 0x03, 0x07, 0x01, 0x01
        /*0010*/ 	.byte	0x02, 0x03, 0x00, 0x00, 0x02, 0x06, 0x01, 0x00, 0x04, 0x0b, 0x08, 0x00, 0x09, 0x00, 0x00, 0x00
        /*0020*/ 	.byte	0x00, 0x00, 0x00, 0x00


//--------------------- .nv.info._Z9cyclic_caiPhS_S_ --------------------------
	.section	.nv.info._Z9cyclic_caiPhS_S_,"",@"SHT_CUDA_INFO"
	.sectionflags	@""
	.align	4


	//----- nvinfo : EIATTR_CUDA_API_VERSION
	.align		4
        /*0000*/ 	.byte	0x04, 0x37
        /*0002*/ 	.short	(.L_7 - .L_6)
.L_6:
        /*0004*/ 	.word	0x00000082


	//----- nvinfo : EIATTR_KPARAM_INFO
	.align		4
.L_7:
        /*0008*/ 	.byte	0x04, 0x17
        /*000a*/ 	.short	(.L_9 - .L_8)
.L_8:
        /*000c*/ 	.word	0x00000000
        /*0010*/ 	.short	0x0003
        /*0012*/ 	.short	0x0018
        /*0014*/ 	.byte	0x00, 0xf5, 0x21, 0x00


	//----- nvinfo : EIATTR_KPARAM_INFO
	.align		4
.L_9:
        /*0018*/ 	.byte	0x04, 0x17
        /*001a*/ 	.short	(.L_11 - .L_10)
.L_10:
        /*001c*/ 	.word	0x00000000
        /*0020*/ 	.short	0x0002
        /*0022*/ 	.short	0x0010
        /*0024*/ 	.byte	0x00, 0xf5, 0x21, 0x00


	//----- nvinfo : EIATTR_KPARAM_INFO
	.align		4
.L_11:
        /*0028*/ 	.byte	0x04, 0x17
        /*002a*/ 	.short	(.L_13 - .L_12)
.L_12:
        /*002c*/ 	.word	0x00000000
        /*0030*/ 	.short	0x0001
        /*0032*/ 	.short	0x0008
        /*0034*/ 	.byte	0x00, 0xf5, 0x21, 0x00


	//----- nvinfo : EIATTR_KPARAM_INFO
	.align		4
.L_13:
        /*0038*/ 	.byte	0x04, 0x17
        /*003a*/ 	.short	(.L_15 - .L_14)
.L_14:
        /*003c*/ 	.word	0x00000000
        /*0040*/ 	.short	0x0000
        /*0042*/ 	.short	0x0000
        /*0044*/ 	.byte	0x00, 0xf0, 0x11, 0x00


	//----- nvinfo : EIATTR_SPARSE_MMA_MASK
	.align		4
.L_15:
        /*0048*/ 	.byte	0x03, 0x50
        /*004a*/ 	.short	0x0000


	//----- nvinfo : EIATTR_MAXREG_COUNT
	.align		4
        /*004c*/ 	.byte	0x03, 0x1b
        /*004e*/ 	.short	0x00ff


	//----- nvinfo : EIATTR_MERCURY_ISA_VERSION
	.align		4
        /*0050*/ 	.byte	0x03, 0x5f
        /*0052*/ 	.short	0x0101


	//----- nvinfo : EIATTR_VRC_CTA_INIT_COUNT
	.align		4
        /*0054*/ 	.byte	0x02, 0x4a
	.zero		1
	.zero		1


	//----- nvinfo : EIATTR_EXIT_INSTR_OFFSETS
	.align		4
        /*0058*/ 	.byte	0x04, 0x1c
        /*005a*/ 	.short	(.L_17 - .L_16)


	//   ....[0]....
.L_16:
        /*005c*/ 	.word	0x00000100


	//   ....[1]....
        /*0060*/ 	.word	0x00000430


	//----- nvinfo : EIATTR_CRS_STACK_SIZE
	.align		4
.L_17:
        /*0064*/ 	.byte	0x04, 0x1e
        /*0066*/ 	.short	(.L_19 - .L_18)
.L_18:
        /*0068*/ 	.word	0x00000000


	//----- nvinfo : EIATTR_CBANK_PARAM_SIZE
	.align		4
.L_19:
        /*006c*/ 	.byte	0x03, 0x19
        /*006e*/ 	.short	0x0020


	//----- nvinfo : EIATTR_PARAM_CBANK
	.align		4
        /*0070*/ 	.byte	0x04, 0x0a
        /*0072*/ 	.short	(.L_21 - .L_20)
	.align		4
.L_20:
        /*0074*/ 	.word	index@(.nv.constant0._Z9cyclic_caiPhS_S_)
        /*0078*/ 	.short	0x0380
        /*007a*/ 	.short	0x0020


	//----- nvinfo : EIATTR_SW_WAR
	.align		4
.L_21:
        /*007c*/ 	.byte	0x04, 0x36
        /*007e*/ 	.short	(.L_23 - .L_22)
.L_22:
        /*0080*/ 	.word	0x00000008
.L_23:


//--------------------- .nv.callgraph             --------------------------
	.section	.nv.callgraph,"",@"SHT_CUDA_CALLGRAPH"
	.align	4
	.sectionentsize	8
	.align		4
        /*0000*/ 	.word	0x00000000
	.align		4
        /*0004*/ 	.word	0xffffffff
	.align		4
        /*0008*/ 	.word	0x00000000
	.align		4
        /*000c*/ 	.word	0xfffffffe
	.align		4
        /*0010*/ 	.word	0x00000000
	.align		4
        /*0014*/ 	.word	0xfffffffd
	.align		4
        /*0018*/ 	.word	0x00000000
	.align		4
        /*001c*/ 	.word	0xfffffffc


//--------------------- .text._Z9cyclic_caiPhS_S_ --------------------------
	.section	.text._Z9cyclic_caiPhS_S_,"ax",@progbits
	.align	128
        .global         _Z9cyclic_caiPhS_S_
        .type           _Z9cyclic_caiPhS_S_,@function
        .size           _Z9cyclic_caiPhS_S_,(.L_x_3 - _Z9cyclic_caiPhS_S_)
        .other          _Z9cyclic_caiPhS_S_,@"STO_CUDA_ENTRY STV_DEFAULT"
_Z9cyclic_caiPhS_S_:
.text._Z9cyclic_caiPhS_S_:
[----:B------:R-:W-:Y:S01]  /*0000*/  LDC R1, c[0x0][0x37c] ;  /* 0x0000df00ff017b82 */ /* 0x000fe20000000800 */
[----:B------:R-:W0:Y:S01]  /*0010*/  S2R R7, SR_CTAID.Y ;  /* 0x0000000000077919 */ /* 0x000e220000002600 */
[----:B------:R-:W0:Y:S01]  /*0020*/  LDCU UR4, c[0x0][0x364] ;  /* 0x00006c80ff0477ac */ /* 0x000e220008000800 */
[----:B------:R-:W0:Y:S01]  /*0030*/  S2R R0, SR_TID.Y ;  /* 0x0000000000007919 */ /* 0x000e220000002200 */
[----:B------:R-:W1:Y:S01]  /*0040*/  LDCU UR8, c[0x0][0x380] ;  /* 0x00007000ff0877ac */ /* 0x000e620008000800 */
[----:B------:R-:W2:Y:S01]  /*0050*/  S2R R2, SR_CTAID.X ;  /* 0x0000000000027919 */ /* 0x000ea20000002500 */
[----:B------:R-:W2:Y:S01]  /*0060*/  LDCU UR5, c[0x0][0x360] ;  /* 0x00006c00ff0577ac */ /* 0x000ea20008000800 */
[----:B------:R-:W2:Y:S01]  /*0070*/  S2R R3, SR_TID.X ;  /* 0x0000000000037919 */ /* 0x000ea20000002100 */
[----:B0-----:R-:W-:Y:S01]  /*0080*/  IMAD R7, R7, UR4, R0 ;  /* 0x0000000407077c24 */ /* 0x001fe2000f8e0200 */
[----:B-1----:R-:W-:-:S04]  /*0090*/  UIADD3 UR4, UPT, UPT, UR8, 0x2, URZ ;  /* 0x0000000208047890 */ /* 0x002fc8000fffe0ff */
[----:B------:R-:W-:Y:S01]  /*00a0*/  ISETP.GT.AND P0, PT, R7, UR8, PT ;  /* 0x0000000807007c0c */ /* 0x000fe2000bf04270 */
[----:B--2---:R-:W-:-:S03]  /*00b0*/  IMAD R0, R2, UR5, R3 ;  /* 0x0000000502007c24 */ /* 0x004fc6000f8e0203 */
[C---:B------:R-:W-:Y:S01]  /*00c0*/  ISETP.EQ.OR P0, PT, R7.reuse, RZ, P0 ;  /* 0x000000ff0700720c */ /* 0x040fe20000702670 */
[----:B------:R-:W-:-:S03]  /*00d0*/  IMAD R7, R7, UR4, R0 ;  /* 0x0000000407077c24 */ /* 0x000fc6000f8e0200 */
[----:B------:R-:W-:-:S04]  /*00e0*/  ISETP.LT.OR P0, PT, R0, 0x1, P0 ;  /* 0x000000010000780c */ /* 0x000fc80000701670 */
[----:B------:R-:W-:-:S13]  /*00f0*/  ISETP.GT.OR P0, PT, R0, UR8, P0 ;  /* 0x0000000800007c0c */ /* 0x000fda0008704670 */
[----:B------:R-:W-:Y:S05]  /*0100*/  @P0 EXIT ;  /* 0x000000000000094d */ /* 0x000fea0003800000 */
[----:B------:R-:W0:Y:S01]  /*0110*/  LDC.64 R2, c[0x0][0x388] ;  /* 0x0000e200ff027b82 */ /* 0x000e220000000a00 */
[----:B------:R-:W1:Y:S01]  /*0120*/  LDCU.64 UR6, c[0x0][0x358] ;  /* 0x00006b00ff0677ac */ /* 0x000e620008000a00 */
[----:B------:R-:W-:Y:S02]  /*0130*/  SHF.R.S32.HI R0, RZ, 0x1f, R7 ;  /* 0x0000001fff007819 */ /* 0x000fe40000011407 */
[----:B0-----:R-:W-:-:S05]  /*0140*/  IADD3 R4, P0, PT, R7, R2, RZ ;  /* 0x0000000207047210 */ /* 0x001fca0007f1e0ff */
[----:B------:R-:W-:-:S05]  /*0150*/  IMAD.X R5, R0, 0x1, R3, P0 ;  /* 0x0000000100057824 */ /* 0x000fca00000e0603 */
[----:B-1----:R-:W2:Y:S01]  /*0160*/  LDG.E.S8 R6, desc[UR6][R4.64] ;  /* 0x0000000604067981 */ /* 0x002ea2000c1e1300 */
[----:B------:R-:W-:Y:S02]  /*0170*/  USHF.R.S32.HI UR5, URZ, 0x1f, UR8 ;  /* 0x0000001fff057899 */ /* 0x000fe40008011408 */
[----:B------:R-:W-:-:S04]  /*0180*/  IADD3 R8, P0, PT, R4, UR8, RZ ;  /* 0x0000000804087c10 */ /* 0x000fc8000ff1e0ff */
[----:B------:R-:W-:-:S05]  /*0190*/  IADD3.X R9, PT, PT, R5, UR5, RZ, P0, !PT ;  /* 0x0000000505097c10 */ /* 0x000fca00087fe4ff */
[----:B------:R0:W3:Y:S01]  /*01a0*/  LDG.E.U8 R10, desc[UR6][R8.64+0x2] ;  /* 0x00000206080a7981 */ /* 0x0000e2000c1e1100 */
[----:B------:R-:W-:Y:S01]  /*01b0*/  UMOV UR4, URZ ;  /* 0x000000ff00047c82 */ /* 0x000fe20008000000 */
[----:B------:R-:W-:Y:S01]  /*01c0*/  BSSY.RECONVERGENT B0, `(.L_x_0) ;  /* 0x000001f000007945 */ /* 0x000fe20003800200 */
[----:B--2---:R-:W-:-:S05]  /*01d0*/  VIADD R11, R6, 0x1 ;  /* 0x00000001060b7836 */ /* 0x004fca0000000000 */
[----:B------:R-:W-:-:S05]  /*01e0*/  PRMT R12, R11, 0x9910, RZ ;  /* 0x000099100b0c7816 */ /* 0x000fca00000000ff */
[----:B------:R-:W-:-:S05]  /*01f0*/  IMAD R12, R12, -0x7777, RZ ;  /* 0xffff88890c0c7824 */ /* 0x000fca00078e02ff */
[----:B------:R-:W-:-:S04]  /*0200*/  LEA.HI.SX32 R12, R12, R11, 0x10 ;  /* 0x0000000b0c0c7211 */ /* 0x000fc800078f82ff */
[C---:B------:R-:W-:Y:S02]  /*0210*/  LOP3.LUT R13, R12.reuse, 0xffff, RZ, 0xc0, !PT ;  /* 0x0000ffff0c0d7812 */ /* 0x040fe400078ec0ff */
[----:B------:R-:W-:Y:S02]  /*0220*/  PRMT R14, R12, 0x9910, RZ ;  /* 0x000099100c0e7816 */ /* 0x000fe400000000ff */
[----:B------:R-:W-:-:S03]  /*0230*/  SHF.R.U32.HI R12, RZ, 0xf, R13 ;  /* 0x0000000fff0c7819 */ /* 0x000fc6000001160d */
[----:B------:R-:W-:-:S05]  /*0240*/  IMAD.MOV.U32 R13, RZ, RZ, R14 ;  /* 0x000000ffff0d7224 */ /* 0x000fca00078e000e */
[----:B------:R-:W-:Y:S01]  /*0250*/  LEA.HI.SX32 R12, R13, R12, 0x1d ;  /* 0x0000000c0d0c7211 */ /* 0x000fe200078feaff */
[----:B------:R-:W-:-:S03]  /*0260*/  IMAD.MOV.U32 R13, RZ, RZ, 0x1 ;  /* 0x00000001ff0d7424 */ /* 0x000fc600078e00ff */
[----:B0-----:R-:W-:-:S05]  /*0270*/  PRMT R8, R12, 0x9910, RZ ;  /* 0x000099100c087816 */ /* 0x001fca00000000ff */
[----:B------:R-:W-:-:S04]  /*0280*/  IMAD R8, R8, 0xf, RZ ;  /* 0x0000000f08087824 */ /* 0x000fc800078e02ff */
[----:B------:R-:W-:Y:S02]  /*0290*/  IMAD.MOV R12, RZ, RZ, -R8 ;  /* 0x000000ffff0c7224 */ /* 0x000fe400078e0a08 */
[----:B------:R-:W0:Y:S03]  /*02a0*/  LDC.64 R8, c[0x0][0x398] ;  /* 0x0000e600ff087b82 */ /* 0x000e260000000a00 */
[----:B------:R-:W-:-:S05]  /*02b0*/  PRMT R12, R12, 0x7710, RZ ;  /* 0x000077100c0c7816 */ /* 0x000fca00000000ff */
[----:B------:R-:W-:-:S05]  /*02c0*/  IMAD.IADD R11, R11, 0x1, R12 ;  /* 0x000000010b0b7824 */ /* 0x000fca00078e020c */
[----:B------:R-:W-:-:S04]  /*02d0*/  PRMT R11, R11, 0x9910, RZ ;  /* 0x000099100b0b7816 */ /* 0x000fc800000000ff */
[----:B---3--:R-:W-:Y:S01]  /*02e0*/  ISETP.NE.AND P0, PT, R11, R10, PT ;  /* 0x0000000a0b00720c */ /* 0x008fe20003f05270 */
[----:B0-----:R-:W-:-:S12]  /*02f0*/  IMAD.WIDE R8, R6, 0x2, R8 ;  /* 0x0000000206087825 */ /* 0x001fd800078e0208 */
[----:B------:R-:W-:Y:S05]  /*0300*/  @!P0 BRA `(.L_x_1) ;  /* 0x0000000000288947 */ /* 0x000fea0003800000 */
[----:B------:R-:W-:-:S04]  /*0310*/  IADD3 R2, P0, P1, R7, -UR8, R2 ;  /* 0x8000000807027c10 */ /* 0x000fc8000f91e002 */
[----:B------:R-:W-:-:S05]  /*0320*/  IADD3.X R3, PT, PT, R0, ~UR5, R3, P0, P1 ;  /* 0x8000000500037c10 */ /* 0x000fca00087e2403 */
[----:B------:R-:W2:Y:S02]  /*0330*/  LDG.E.U8 R2, desc[UR6][R2.64+-0x2] ;  /* 0xfffffe0602027981 */ /* 0x000ea4000c1e1100 */
[----:B--2---:R-:W-:-:S13]  /*0340*/  ISETP.NE.AND P0, PT, R11, R2, PT ;  /* 0x000000020b00720c */ /* 0x004fda0003f05270 */
[----:B------:R-:W-:Y:S05]  /*0350*/  @!P0 BRA `(.L_x_1) ;  /* 0x0000000000148947 */ /* 0x000fea0003800000 */
[----:B------:R-:W2:Y:S02]  /*0360*/  LDG.E.U8 R2, desc[UR6][R4.64+0x1] ;  /* 0x0000010604027981 */ /* 0x000ea4000c1e1100 */
[----:B--2---:R-:W-:-:S13]  /*0370*/  ISETP.NE.AND P0, PT, R11, R2, PT ;  /* 0x000000020b00720c */ /* 0x004fda0003f05270 */
[----:B------:R-:W2:Y:S02]  /*0380*/  @P0 LDG.E.U8 R2, desc[UR6][R4.64+-0x1] ;  /* 0xffffff0604020981 */ /* 0x000ea4000c1e1100 */
[----:B--2---:R-:W-:-:S04]  /*0390*/  @P0 ISETP.NE.AND P1, PT, R11, R2, PT ;  /* 0x000000020b00020c */ /* 0x004fc80003f25270 */
[----:B------:R-:W-:-:S09]  /*03a0*/  @P0 SEL R13, RZ, 0x1, P1 ;  /* 0x00000001ff0d0807 */ /* 0x000fd20000800000 */
.L_x_1:
[----:B------:R-:W-:Y:S05]  /*03b0*/  BSYNC.RECONVERGENT B0 ;  /* 0x0000000000007941 */ /* 0x000fea0003800200 */
.L_x_0:
[----:B------:R-:W-:Y:S01]  /*03c0*/  IADD3 R2, P0, PT, R8, R13, RZ ;  /* 0x0000000d08027210 */ /* 0x000fe20007f1e0ff */
[----:B------:R-:W0:Y:S03]  /*03d0*/  LDCU.64 UR10, c[0x0][0x390] ;  /* 0x00007200ff0a77ac */ /* 0x000e260008000a00 */
[----:B------:R-:W-:-:S06]  /*03e0*/  IADD3.X R3, PT, PT, R9, UR4, RZ, P0, !PT ;  /* 0x0000000409037c10 */ /* 0x000fcc00087fe4ff */
[----:B------:R-:W2:Y:S01]  /*03f0*/  LDG.E.U8 R3, desc[UR6][R2.64] ;  /* 0x0000000602037981 */ /* 0x000ea2000c1e1100 */
[----:B0-----:R-:W-:-:S04]  /*0400*/  IADD3 R4, P0, PT, R7, UR10, RZ ;  /* 0x0000000a07047c10 */ /* 0x001fc8000ff1e0ff */
[----:B------:R-:W-:-:S05]  /*0410*/  IADD3.X R5, PT, PT, R0, UR11, RZ, P0, !PT ;  /* 0x0000000b00057c10 */ /* 0x000fca00087fe4ff */
[----:B--2---:R-:W-:Y:S01]  /*0420*/  STG.E.U8 desc[UR6][R4.64], R3 ;  /* 0x0000000304007986 */ /* 0x004fe2000c101106 */
[----:B------:R-:W-:Y:S05]  /*0430*/  EXIT ;  /* 0x000000000000794d */ /* 0x000fea0003800000 */
.L_x_2:
[----:B------:R-:W-:-:S00]  /*0440*/  BRA `(.L_x_2) ;  /* 0xfffffffc00fc7947 */ /* 0x000fc0000383ffff */
[----:B------:R-:W-:-:S00]  /*0450*/  NOP ;  /* 0x0000000000007918 */ /* 0x000fc00000000000 */
        /* <DEDUP_REMOVED lines=10> */
.L_x_3:


//--------------------- .nv.shared.reserved.0     --------------------------
	.section	.nv.shared.reserved.0,"aw",@nobits
	.weak		__nv_reservedSMEM_offset_0_alias
	.size		__nv_reservedSMEM_offset_0_alias, 0, 64
	.other		__nv_reservedSMEM_offset_0_alias,@"STO_CUDA_RESERVED_SHARED STV_DEFAULT"
__nv_reservedSMEM_offset_0_alias:
	.zero		0
	.zero		64


//--------------------- .nv.constant0._Z9cyclic_caiPhS_S_ --------------------------
	.section	.nv.constant0._Z9cyclic_caiPhS_S_,"a",@progbits
	.sectionflags	@""
	.align	4
.nv.constant0._Z9cyclic_caiPhS_S_:
	.zero		928


//--------------------- SYMBOLS --------------------------

	.type		.nv.reservedSmem.offset0,@object
	.size		.nv.reservedSmem.offset0,0x4
